	.headerflags	@"EF_CUDA_TEXMODE_UNIFIED EF_CUDA_64BIT_ADDRESS EF_CUDA_ACCELERATORS EF_CUDA_SM90 EF_CUDA_VIRTUAL_SM(EF_CUDA_SM90)"
	.elftype	@"ET_EXEC"


//--------------------- .nv.info                  --------------------------
	.section	.nv.info,"",@"SHT_CUDA_INFO"
	.align	4


	//----- nvinfo : EIATTR_REGCOUNT
	.align		4
        /*0000*/ 	.byte	0x04, 0x2f
        /*0002*/ 	.short	(.L_1 - .L_0)
	.align		4
.L_0:
        /*0004*/ 	.word	index@(triton_poi_fused_avg_pool2d_19)
        /*0008*/ 	.word	0x00000020


	//----- nvinfo : EIATTR_MIN_STACK_SIZE
	.align		4
.L_1:
        /*000c*/ 	.byte	0x04, 0x12
        /*000e*/ 	.short	(.L_3 - .L_2)
	.align		4
.L_2:
        /*0010*/ 	.word	index@(triton_poi_fused_avg_pool2d_19)
        /*0014*/ 	.word	0x00000000


	//----- nvinfo : EIATTR_FRAME_SIZE
	.align		4
.L_3:
        /*0018*/ 	.byte	0x04, 0x11
        /*001a*/ 	.short	(.L_5 - .L_4)
	.align		4
.L_4:
        /*001c*/ 	.word	index@(triton_poi_fused_avg_pool2d_19)
        /*0020*/ 	.word	0x00000000


	//----- nvinfo : EIATTR_MIN_STACK_SIZE
	.align		4
.L_5:
        /*0024*/ 	.byte	0x04, 0x12
        /*0026*/ 	.short	(.L_7 - .L_6)
	.align		4
.L_6:
        /*0028*/ 	.word	index@(triton_poi_fused_avg_pool2d_19)
        /*002c*/ 	.word	0x00000000
.L_7:


//--------------------- .nv.info.triton_poi_fused_avg_pool2d_19 --------------------------
	.section	.nv.info.triton_poi_fused_avg_pool2d_19,"",@"SHT_CUDA_INFO"
	.sectionflags	@""
	.align	4


	//----- nvinfo : EIATTR_CUDA_API_VERSION
	.align		4
        /*0000*/ 	.byte	0x04, 0x37
        /*0002*/ 	.short	(.L_9 - .L_8)
.L_8:
        /*0004*/ 	.word	0x0000007c


	//----- nvinfo : EIATTR_KPARAM_INFO
	.align		4
.L_9:
        /*0008*/ 	.byte	0x04, 0x17
        /*000a*/ 	.short	(.L_11 - .L_10)
.L_10:
        /*000c*/ 	.word	0x00000000
        /*0010*/ 	.short	0x0002
        /*0012*/ 	.short	0x0010
        /*0014*/ 	.byte	0x00, 0xf0, 0x11, 0x00


	//----- nvinfo : EIATTR_KPARAM_INFO
	.align		4
.L_11:
        /*0018*/ 	.byte	0x04, 0x17
        /*001a*/ 	.short	(.L_13 - .L_12)
.L_12:
        /*001c*/ 	.word	0x00000000
        /*0020*/ 	.short	0x0001
        /*0022*/ 	.short	0x0008
        /*0024*/ 	.byte	0x00, 0xf4, 0x21, 0x00


	//----- nvinfo : EIATTR_KPARAM_INFO
	.align		4
.L_13:
        /*0028*/ 	.byte	0x04, 0x17
        /*002a*/ 	.short	(.L_15 - .L_14)
.L_14:
        /*002c*/ 	.word	0x00000000
        /*0030*/ 	.short	0x0000
        /*0032*/ 	.short	0x0000
        /*0034*/ 	.byte	0x00, 0xf4, 0x21, 0x00


	//----- nvinfo : EIATTR_SPARSE_MMA_MASK
	.align		4
.L_15:
        /*0038*/ 	.byte	0x03, 0x50
        /*003a*/ 	.short	0x0000


	//----- nvinfo : EIATTR_MAXREG_COUNT
	.align		4
        /*003c*/ 	.byte	0x03, 0x1b
        /*003e*/ 	.short	0x00ff


	//----- nvinfo : EIATTR_EXIT_INSTR_OFFSETS
	.align		4
        /*0040*/ 	.byte	0x04, 0x1c
        /*0042*/ 	.short	(.L_17 - .L_16)


	//   ....[0]....
.L_16:
        /*0044*/ 	.word	0x00000af0


	//----- nvinfo : EIATTR_REQNTID
	.align		4
.L_17:
        /*0048*/ 	.byte	0x04, 0x10
        /*004a*/ 	.short	(.L_19 - .L_18)
.L_18:
        /*004c*/ 	.word	0x00000080
        /*0050*/ 	.word	0x00000001
        /*0054*/ 	.word	0x00000001


	//----- nvinfo : EIATTR_CBANK_PARAM_SIZE
	.align		4
.L_19:
        /*0058*/ 	.byte	0x03, 0x19
        /*005a*/ 	.short	0x0014


	//----- nvinfo : EIATTR_PARAM_CBANK
	.align		4
        /*005c*/ 	.byte	0x04, 0x0a
        /*005e*/ 	.short	(.L_21 - .L_20)
	.align		4
.L_20:
        /*0060*/ 	.word	index@(.nv.constant0.triton_poi_fused_avg_pool2d_19)
        /*0064*/ 	.short	0x0210
        /*0066*/ 	.short	0x0014


	//----- nvinfo : EIATTR_SW_WAR
	.align		4
.L_21:
        /*0068*/ 	.byte	0x04, 0x36
        /*006a*/ 	.short	(.L_23 - .L_22)
.L_22:
        /*006c*/ 	.word	0x00000008
.L_23:


//--------------------- .nv.callgraph             --------------------------
	.section	.nv.callgraph,"",@"SHT_CUDA_CALLGRAPH"
	.align	4
	.sectionentsize	8
	.align		4
        /*0000*/ 	.word	0x00000000
	.align		4
        /*0004*/ 	.word	0xffffffff
	.align		4
        /*0008*/ 	.word	0x00000000
	.align		4
        /*000c*/ 	.word	0xfffffffe
	.align		4
        /*0010*/ 	.word	0x00000000
	.align		4
        /*0014*/ 	.word	0xfffffffd
	.align		4
        /*0018*/ 	.word	0x00000000
	.align		4
        /*001c*/ 	.word	0xfffffffc


//--------------------- .text.triton_poi_fused_avg_pool2d_19 --------------------------
	.section	.text.triton_poi_fused_avg_pool2d_19,"ax",@progbits
	.align	128
        .global         triton_poi_fused_avg_pool2d_19
        .type           triton_poi_fused_avg_pool2d_19,@function
        .size           triton_poi_fused_avg_pool2d_19,(.L_x_1 - triton_poi_fused_avg_pool2d_19)
        .other          triton_poi_fused_avg_pool2d_19,@"STO_CUDA_ENTRY STV_DEFAULT"
triton_poi_fused_avg_pool2d_19:
.text.triton_poi_fused_avg_pool2d_19:
[----:B------:R-:W-:Y:S01]  /*0000*/  LDC R1, c[0x0][0x28] ;  /* 0x00000a00ff017b82 */ /* 0x000fe20000000800 */
[----:B------:R-:W1:Y:S07]  /*0010*/  S2R R0, SR_TID.X ;  /* 0x0000000000007919 */ /* 0x000e6e0000002100 */
[----:B------:R-:W2:Y:S01]  /*0020*/  LDC.64 R12, c[0x0][0x210] ;  /* 0x00008400ff0c7b82 */ /* 0x000ea20000000a00 */
[----:B------:R-:W-:Y:S01]  /*0030*/  HFMA2.MMA R4, -RZ, RZ, 0, 0 ;  /* 0x00000000ff047435 */ /* 0x000fe200000001ff */
[----:B------:R-:W-:Y:S01]  /*0040*/  ULDC.64 UR6, c[0x0][0x208] ;  /* 0x0000820000067ab9 */ /* 0x000fe20000000a00 */
[----:B------:R-:W3:Y:S01]  /*0050*/  S2R R5, SR_CTAID.X ;  /* 0x0000000000057919 */ /* 0x000ee20000002500 */
[----:B-1----:R-:W-:Y:S01]  /*0060*/  IMAD.SHL.U32 R0, R0, 0x2, RZ ;  /* 0x0000000200007824 */ /* 0x002fe200078e00ff */
[----:B---3--:R-:W-:-:S04]  /*0070*/  SHF.R.S32.HI R3, RZ, 0x17, R5 ;  /* 0x00000017ff037819 */ /* 0x008fc80000011405 */
[----:B------:R-:W-:Y:S02]  /*0080*/  LOP3.LUT R0, R0, 0xfe, RZ, 0xc0, !PT ;  /* 0x000000fe00007812 */ /* 0x000fe400078ec0ff */
[----:B------:R-:W-:-:S03]  /*0090*/  SGXT R3, R3, 0x1 ;  /* 0x000000010303781a */ /* 0x000fc60000000200 */
[----:B------:R-:W-:-:S05]  /*00a0*/  IMAD R6, R5, 0x100, R0 ;  /* 0x0000010005067824 */ /* 0x000fca00078e0200 */
[C---:B------:R-:W-:Y:S02]  /*00b0*/  LEA.HI R2, R3.reuse, R6, RZ, 0x2 ;  /* 0x0000000603027211 */ /* 0x040fe400078f10ff */
[----:B------:R-:W-:Y:S02]  /*00c0*/  IADD3 R8, R6, 0x1, RZ ;  /* 0x0000000106087810 */ /* 0x000fe40007ffe0ff */
[----:B------:R-:W-:Y:S02]  /*00d0*/  SHF.R.S32.HI R25, RZ, 0x2, R2 ;  /* 0x00000002ff197819 */ /* 0x000fe40000011402 */
[----:B------:R-:W-:Y:S02]  /*00e0*/  LEA.HI R3, R3, R8, RZ, 0x2 ;  /* 0x0000000803037211 */ /* 0x000fe400078f10ff */
[----:B------:R-:W-:Y:S02]  /*00f0*/  LEA.HI R0, R25, R25, RZ, 0x2 ;  /* 0x0000001919007211 */ /* 0x000fe400078f10ff */
[----:B------:R-:W-:-:S02]  /*0100*/  LOP3.LUT R3, R3, 0xfffffffc, RZ, 0xc0, !PT ;  /* 0xfffffffc03037812 */ /* 0x000fc400078ec0ff */
[----:B------:R-:W-:-:S03]  /*0110*/  LOP3.LUT R0, R0, 0xfffffffc, RZ, 0xc0, !PT ;  /* 0xfffffffc00007812 */ /* 0x000fc600078ec0ff */
[----:B------:R-:W-:Y:S02]  /*0120*/  IMAD.IADD R8, R8, 0x1, -R3 ;  /* 0x0000000108087824 */ /* 0x000fe400078e0a03 */
[----:B------:R-:W-:-:S03]  /*0130*/  IMAD.IADD R27, R25, 0x1, -R0 ;  /* 0x00000001191b7824 */ /* 0x000fc600078e0a00 */
[----:B------:R-:W-:Y:S02]  /*0140*/  SHF.L.U32 R18, R8, 0x1, RZ ;  /* 0x0000000108127819 */ /* 0x000fe400000006ff */
[----:B------:R-:W-:-:S03]  /*0150*/  ISETP.GT.AND P0, PT, R27, RZ, PT ;  /* 0x000000ff1b00720c */ /* 0x000fc60003f04270 */
[----:B------:R-:W-:Y:S01]  /*0160*/  IMAD R0, R25, 0x10, R18 ;  /* 0x0000001019007824 */ /* 0x000fe200078e0212 */
[----:B------:R-:W-:-:S03]  /*0170*/  ISETP.GT.AND P5, PT, R8, RZ, P0 ;  /* 0x000000ff0800720c */ /* 0x000fc600007a4270 */
[----:B------:R-:W-:-:S04]  /*0180*/  VIADD R11, R0, 0xfffffff7 ;  /* 0xfffffff7000b7836 */ /* 0x000fc80000000000 */
[----:B--2---:R-:W-:-:S06]  /*0190*/  IMAD.WIDE R10, R11, 0x4, R12 ;  /* 0x000000040b0a7825 */ /* 0x004fcc00078e020c */
[----:B------:R1:W2:Y:S01]  /*01a0*/  @P5 LDG.E.EL R4, desc[UR6][R10.64] ;  /* 0x000000060a045981 */ /* 0x0002a2000c2e1900 */
[----:B------:R-:W-:Y:S01]  /*01b0*/  ISETP.GT.AND P6, PT, R8, -0x1, P0 ;  /* 0xffffffff0800780c */ /* 0x000fe200007c4270 */
[----:B------:R-:W-:Y:S02]  /*01c0*/  VIADD R15, R0, 0xfffffff8 ;  /* 0xfffffff8000f7836 */ /* 0x000fe40000000000 */
[----:B------:R-:W-:Y:S01]  /*01d0*/  IMAD.MOV.U32 R28, RZ, RZ, RZ ;  /* 0x000000ffff1c7224 */ /* 0x000fe200078e00ff */
[----:B------:R-:W-:Y:S01]  /*01e0*/  IADD3 R17, R0, -0x7, RZ ;  /* 0xfffffff900117810 */ /* 0x000fe20007ffe0ff */
[----:B------:R-:W-:-:S04]  /*01f0*/  IMAD.WIDE R14, R15, 0x4, R12 ;  /* 0x000000040f0e7825 */ /* 0x000fc800078e020c */
[----:B------:R-:W-:Y:S02]  /*0200*/  IMAD.MOV.U32 R3, RZ, RZ, RZ ;  /* 0x000000ffff037224 */ /* 0x000fe400078e00ff */
[----:B------:R-:W-:Y:S02]  /*0210*/  IMAD.WIDE R16, R17, 0x4, R12 ;  /* 0x0000000411107825 */ /* 0x000fe400078e020c */
[----:B------:R-:W3:Y:S04]  /*0220*/  @P6 LDG.E.EL R28, desc[UR6][R14.64] ;  /* 0x000000060e1c6981 */ /* 0x000ee8000c2e1900 */
[----:B------:R4:W5:Y:S01]  /*0230*/  @P6 LDG.E.EL R3, desc[UR6][R16.64] ;  /* 0x0000000610036981 */ /* 0x000962000c2e1900 */
[----:B------:R-:W-:Y:S01]  /*0240*/  LOP3.LUT R5, R2, 0xfffffffc, RZ, 0xc0, !PT ;  /* 0xfffffffc02057812 */ /* 0x000fe200078ec0ff */
[----:B------:R-:W-:Y:S01]  /*0250*/  HFMA2.MMA R24, -RZ, RZ, 0, 0 ;  /* 0x00000000ff187435 */ /* 0x000fe200000001ff */
[----:B------:R-:W-:-:S02]  /*0260*/  LOP3.LUT R7, R27, R8, RZ, 0xfc, !PT ;  /* 0x000000081b077212 */ /* 0x000fc400078efcff */
[----:B-1----:R-:W-:Y:S02]  /*0270*/  CS2R R10, SRZ ;  /* 0x00000000000a7805 */ /* 0x002fe4000001ff00 */
[----:B------:R-:W-:Y:S02]  /*0280*/  IADD3 R2, R6, -R5, RZ ;  /* 0x8000000506027210 */ /* 0x000fe40007ffe0ff */
[----:B------:R-:W-:Y:S02]  /*0290*/  ISETP.GT.AND P1, PT, R27, -0x1, PT ;  /* 0xffffffff1b00780c */ /* 0x000fe40003f24270 */
[----:B------:R-:W-:Y:S01]  /*02a0*/  ISETP.GT.AND P3, PT, R7, -0x1, PT ;  /* 0xffffffff0700780c */ /* 0x000fe20003f64270 */
[----:B------:R-:W-:Y:S01]  /*02b0*/  IMAD.SHL.U32 R26, R2, 0x2, RZ ;  /* 0x00000002021a7824 */ /* 0x000fe200078e00ff */
[----:B------:R-:W-:Y:S01]  /*02c0*/  ISETP.GT.AND P4, PT, R8, RZ, P1 ;  /* 0x000000ff0800720c */ /* 0x000fe20000f84270 */
[----:B------:R-:W-:Y:S01]  /*02d0*/  IMAD.MOV.U32 R7, RZ, RZ, RZ ;  /* 0x000000ffff077224 */ /* 0x000fe200078e00ff */
[----:B------:R-:W-:Y:S01]  /*02e0*/  LOP3.LUT R5, R27, R2, RZ, 0xfc, !PT ;  /* 0x000000021b057212 */ /* 0x000fe200078efcff */
[----:B----4-:R-:W-:Y:S01]  /*02f0*/  IMAD.WIDE R16, R0, 0x4, R12 ;  /* 0x0000000400107825 */ /* 0x010fe200078e020c */
[----:B------:R-:W-:-:S02]  /*0300*/  LEA R25, R25, R26, 0x4 ;  /* 0x0000001a19197211 */ /* 0x000fc400078e20ff */
[----:B------:R-:W-:Y:S01]  /*0310*/  ISETP.GT.AND P2, PT, R5, -0x1, PT ;  /* 0xffffffff0500780c */ /* 0x000fe20003f44270 */
[----:B------:R-:W-:Y:S01]  /*0320*/  IMAD.MOV.U32 R5, RZ, RZ, RZ ;  /* 0x000000ffff057224 */ /* 0x000fe200078e00ff */
[----:B------:R-:W-:Y:S01]  /*0330*/  ISETP.GT.AND P1, PT, R2, RZ, P1 ;  /* 0x000000ff0200720c */ /* 0x000fe20000f24270 */
[----:B------:R-:W-:Y:S01]  /*0340*/  VIADD R23, R25, 0xfffffff8 ;  /* 0xfffffff819177836 */ /* 0x000fe20000000000 */
[----:B------:R-:W-:Y:S01]  /*0350*/  MOV R9, RZ ;  /* 0x000000ff00097202 */ /* 0x000fe20000000f00 */
[----:B------:R-:W4:Y:S01]  /*0360*/  @P3 LDG.E.EL R7, desc[UR6][R16.64] ;  /* 0x0000000610073981 */ /* 0x000f22000c2e1900 */
[----:B------:R-:W-:Y:S01]  /*0370*/  IADD3 R29, R25, -0x1, RZ ;  /* 0xffffffff191d7810 */ /* 0x000fe20007ffe0ff */
[----:B------:R-:W-:Y:S01]  /*0380*/  IMAD.WIDE R22, R23, 0x4, R12 ;  /* 0x0000000417167825 */ /* 0x000fe200078e020c */
[----:B------:R-:W-:Y:S01]  /*0390*/  IADD3 R21, R25, -0x9, RZ ;  /* 0xfffffff719157810 */ /* 0x000fe20007ffe0ff */
[----:B------:R-:W4:Y:S02]  /*03a0*/  @P3 LDG.E.EL R5, desc[UR6][R16.64+0x4] ;  /* 0x0000040610053981 */ /* 0x000f24000c2e1900 */
[----:B------:R-:W-:-:S02]  /*03b0*/  VIADD R15, R25, 0xfffffff9 ;  /* 0xfffffff9190f7836 */ /* 0x000fc40000000000 */
[----:B------:R1:W4:Y:S01]  /*03c0*/  @P4 LDG.E.EL R9, desc[UR6][R16.64+-0x4] ;  /* 0xfffffc0610094981 */ /* 0x000322000c2e1900 */
[----:B------:R-:W-:-:S04]  /*03d0*/  IMAD.WIDE R20, R21, 0x4, R12 ;  /* 0x0000000415147825 */ /* 0x000fc800078e020c */
[----:B------:R-:W-:Y:S02]  /*03e0*/  IMAD.MOV.U32 R19, RZ, RZ, RZ ;  /* 0x000000ffff137224 */ /* 0x000fe400078e00ff */
[----:B------:R-:W-:-:S04]  /*03f0*/  IMAD.WIDE R14, R15, 0x4, R12 ;  /* 0x000000040f0e7825 */ /* 0x000fc800078e020c */
[----:B-1----:R-:W-:-:S05]  /*0400*/  IMAD.WIDE R16, R29, 0x4, R12 ;  /* 0x000000041d107825 */ /* 0x002fca00078e020c */
[----:B------:R1:W4:Y:S01]  /*0410*/  @P1 LDG.E.EL R10, desc[UR6][R16.64] ;  /* 0x00000006100a1981 */ /* 0x000322000c2e1900 */
[----:B------:R-:W-:Y:S02]  /*0420*/  MOV R29, RZ ;  /* 0x000000ff001d7202 */ /* 0x000fe40000000f00 */
[----:B-1----:R-:W-:Y:S02]  /*0430*/  CS2R R16, SRZ ;  /* 0x0000000000107805 */ /* 0x002fe4000001ff00 */
[----:B--2---:R-:W-:Y:S02]  /*0440*/  SEL R4, R4, RZ, P5 ;  /* 0x000000ff04047207 */ /* 0x004fe40002800000 */
[C---:B------:R-:W-:Y:S02]  /*0450*/  ISETP.GT.AND P5, PT, R2.reuse, RZ, P0 ;  /* 0x000000ff0200720c */ /* 0x040fe400007a4270 */
[----:B------:R-:W-:-:S11]  /*0460*/  ISETP.GT.AND P0, PT, R2, -0x1, P0 ;  /* 0xffffffff0200780c */ /* 0x000fd60000704270 */
[----:B------:R-:W2:Y:S04]  /*0470*/  @P5 LDG.E.EL R11, desc[UR6][R20.64] ;  /* 0x00000006140b5981 */ /* 0x000ea8000c2e1900 */
[----:B------:R1:W2:Y:S04]  /*0480*/  @P0 LDG.E.EL R24, desc[UR6][R22.64] ;  /* 0x0000000616180981 */ /* 0x0002a8000c2e1900 */
[----:B------:R3:W2:Y:S01]  /*0490*/  @P0 LDG.E.EL R19, desc[UR6][R14.64] ;  /* 0x000000060e130981 */ /* 0x0006a2000c2e1900 */
[----:B01----:R-:W-:-:S04]  /*04a0*/  VIADD R23, R25, 0x7 ;  /* 0x0000000719177836 */ /* 0x003fc80000000000 */
[----:B------:R-:W-:Y:S01]  /*04b0*/  IMAD.WIDE R22, R23, 0x4, R12 ;  /* 0x0000000417167825 */ /* 0x000fe200078e020c */
[----:B---3--:R-:W-:-:S03]  /*04c0*/  IADD3 R15, R0, 0x7, RZ ;  /* 0x00000007000f7810 */ /* 0x008fc60007ffe0ff */
[--C-:B------:R-:W-:Y:S01]  /*04d0*/  IMAD.WIDE R20, R25, 0x4, R12.reuse ;  /* 0x0000000419147825 */ /* 0x100fe200078e020c */
[----:B------:R0:W3:Y:S03]  /*04e0*/  @P1 LDG.E.EL R17, desc[UR6][R22.64] ;  /* 0x0000000616111981 */ /* 0x0000e6000c2e1900 */
[----:B------:R-:W-:Y:S01]  /*04f0*/  IMAD.WIDE R14, R15, 0x4, R12 ;  /* 0x000000040f0e7825 */ /* 0x000fe200078e020c */
[----:B------:R-:W3:Y:S01]  /*0500*/  @P2 LDG.E.EL R29, desc[UR6][R20.64] ;  /* 0x00000006141d2981 */ /* 0x000ee2000c2e1900 */
[----:B------:R-:W-:-:S03]  /*0510*/  SEL R28, R28, RZ, P6 ;  /* 0x000000ff1c1c7207 */ /* 0x000fc60003000000 */
[----:B------:R-:W3:Y:S01]  /*0520*/  @P2 LDG.E.EL R16, desc[UR6][R20.64+0x4] ;  /* 0x0000040614102981 */ /* 0x000ee2000c2e1900 */
[----:B0-----:R-:W-:Y:S01]  /*0530*/  IMAD.MOV.U32 R22, RZ, RZ, RZ ;  /* 0x000000ffff167224 */ /* 0x001fe200078e00ff */
[----:B-----5:R-:W-:-:S05]  /*0540*/  SEL R3, R3, RZ, P6 ;  /* 0x000000ff03037207 */ /* 0x020fca0003000000 */
[----:B------:R0:W5:Y:S02]  /*0550*/  @P4 LDG.E.EL R22, desc[UR6][R14.64] ;  /* 0x000000060e164981 */ /* 0x000164000c2e1900 */
[----:B0-----:R-:W-:Y:S01]  /*0560*/  IADD3 R15, R25, 0x8, RZ ;  /* 0x00000008190f7810 */ /* 0x001fe20007ffe0ff */
[----:B------:R-:W-:Y:S01]  /*0570*/  FADD R14, R4, R28 ;  /* 0x0000001c040e7221 */ /* 0x000fe20000000000 */
[----:B------:R-:W-:Y:S01]  /*0580*/  IMAD.MOV.U32 R4, RZ, RZ, RZ ;  /* 0x000000ffff047224 */ /* 0x000fe200078e00ff */
[----:B------:R-:W-:Y:S02]  /*0590*/  IADD3 R28, R0, 0x8, RZ ;  /* 0x00000008001c7810 */ /* 0x000fe40007ffe0ff */
[----:B------:R-:W-:-:S04]  /*05a0*/  IMAD.WIDE R20, R15, 0x4, R12 ;  /* 0x000000040f147825 */ /* 0x000fc800078e020c */
[----:B------:R-:W-:Y:S01]  /*05b0*/  FADD R23, R14, R3 ;  /* 0x000000030e177221 */ /* 0x000fe20000000000 */
[----:B------:R-:W-:Y:S01]  /*05c0*/  IMAD.MOV.U32 R3, RZ, RZ, RZ ;  /* 0x000000ffff037224 */ /* 0x000fe200078e00ff */
[----:B------:R0:W5:Y:S01]  /*05d0*/  @P2 LDG.E.EL R4, desc[UR6][R20.64] ;  /* 0x0000000614042981 */ /* 0x000162000c2e1900 */
[----:B------:R-:W-:Y:S01]  /*05e0*/  IMAD.WIDE R14, R28, 0x4, R12 ;  /* 0x000000041c0e7825 */ /* 0x000fe200078e020c */
[----:B------:R-:W-:-:S03]  /*05f0*/  IADD3 R28, R25, 0x9, RZ ;  /* 0x00000009191c7810 */ /* 0x000fc60007ffe0ff */
[----:B------:R-:W-:Y:S01]  /*0600*/  VIADD R25, R0, 0x9 ;  /* 0x0000000900197836 */ /* 0x000fe20000000000 */
[----:B------:R-:W-:Y:S01]  /*0610*/  HFMA2.MMA R0, -RZ, RZ, 0, 0 ;  /* 0x00000000ff007435 */ /* 0x000fe200000001ff */
[----:B------:R1:W5:Y:S01]  /*0620*/  @P3 LDG.E.EL R3, desc[UR6][R14.64] ;  /* 0x000000060e033981 */ /* 0x000362000c2e1900 */
[----:B0-----:R-:W-:Y:S02]  /*0630*/  IMAD.MOV.U32 R20, RZ, RZ, RZ ;  /* 0x000000ffff147224 */ /* 0x001fe400078e00ff */
[----:B-1----:R-:W-:-:S04]  /*0640*/  IMAD.WIDE R14, R28, 0x4, R12 ;  /* 0x000000041c0e7825 */ /* 0x002fc800078e020c */
[----:B------:R-:W-:Y:S02]  /*0650*/  IMAD.WIDE R12, R25, 0x4, R12 ;  /* 0x00000004190c7825 */ /* 0x000fe400078e020c */
[----:B------:R0:W5:Y:S04]  /*0660*/  @P2 LDG.E.EL R0, desc[UR6][R14.64] ;  /* 0x000000060e002981 */ /* 0x000168000c2e1900 */
[----:B------:R4:W5:Y:S01]  /*0670*/  @P3 LDG.E.EL R20, desc[UR6][R12.64] ;  /* 0x000000060c143981 */ /* 0x000962000c2e1900 */
[----:B------:R-:W-:Y:S01]  /*0680*/  IMAD R21, R2, R27, RZ ;  /* 0x0000001b02157224 */ /* 0x000fe200078e02ff */
[----:B------:R-:W-:Y:S01]  /*0690*/  SHF.L.U32 R8, R8, 0x2, RZ ;  /* 0x0000000208087819 */ /* 0x000fe200000006ff */
[----:B------:R-:W-:-:S03]  /*06a0*/  IMAD.SHL.U32 R2, R27, 0x2, RZ ;  /* 0x000000021b027824 */ /* 0x000fc600078e00ff */
[----:B------:R-:W-:Y:S01]  /*06b0*/  LEA R21, R21, -R26, 0x2 ;  /* 0x8000001a15157211 */ /* 0x000fe200078e10ff */
[----:B------:R-:W-:Y:S02]  /*06c0*/  VIADD R26, R26, 0x2 ;  /* 0x000000021a1a7836 */ /* 0x000fe40000000000 */
[----:B------:R-:W-:Y:S01]  /*06d0*/  IMAD R27, R8, R27, 0x5 ;  /* 0x00000005081b7424 */ /* 0x000fe200078e021b */
[----:B------:R-:W-:Y:S01]  /*06e0*/  IADD3 R8, R18, 0x2, RZ ;  /* 0x0000000212087810 */ /* 0x000fe20007ffe0ff */
[----:B0-----:R-:W-:Y:S01]  /*06f0*/  IMAD.MOV R14, RZ, RZ, -R2 ;  /* 0x000000ffff0e7224 */ /* 0x001fe200078e0a02 */
[----:B------:R-:W-:Y:S02]  /*0700*/  IADD3 R21, R21, 0x3, R26 ;  /* 0x0000000315157810 */ /* 0x000fe40007ffe01a */
[----:B----4-:R-:W-:Y:S01]  /*0710*/  SEL R12, R9, RZ, P4 ;  /* 0x000000ff090c7207 */ /* 0x010fe20002000000 */
[-C--:B------:R-:W-:Y:S01]  /*0720*/  IMAD R8, R8, R14.reuse, R27 ;  /* 0x0000000e08087224 */ /* 0x080fe200078e021b */
[----:B------:R-:W-:Y:S01]  /*0730*/  IADD3 R9, R2, 0x2, RZ ;  /* 0x0000000202097810 */ /* 0x000fe20007ffe0ff */
[----:B------:R-:W-:Y:S01]  /*0740*/  IMAD R26, R26, R14, R21 ;  /* 0x0000000e1a1a7224 */ /* 0x000fe200078e0215 */
[----:B------:R-:W-:Y:S01]  /*0750*/  UMOV UR4, 0x2 ;  /* 0x0000000200047882 */ /* 0x000fe20000000000 */
[----:B------:R-:W-:Y:S01]  /*0760*/  SEL R10, R10, RZ, P1 ;  /* 0x000000ff0a0a7207 */ /* 0x000fe20000800000 */
[----:B------:R-:W-:Y:S01]  /*0770*/  FADD R12, R23, R12 ;  /* 0x0000000c170c7221 */ /* 0x000fe20000000000 */
[----:B------:R-:W-:Y:S01]  /*0780*/  SEL R7, R7, RZ, P3 ;  /* 0x000000ff07077207 */ /* 0x000fe20001800000 */
[----:B------:R-:W-:-:S02]  /*0790*/  IMAD R26, R9, UR4, R26 ;  /* 0x00000004091a7c24 */ /* 0x000fc4000f8e021a */
[----:B------:R-:W-:Y:S02]  /*07a0*/  IMAD R8, R9, 0x2, R8 ;  /* 0x0000000209087824 */ /* 0x000fe400078e0208 */
[----:B------:R-:W-:Y:S01]  /*07b0*/  FADD R12, R12, R7 ;  /* 0x000000070c0c7221 */ /* 0x000fe20000000000 */
[----:B------:R-:W-:Y:S02]  /*07c0*/  I2FP.F32.S32 R2, R26 ;  /* 0x0000001a00027245 */ /* 0x000fe40000201400 */
[----:B------:R-:W-:Y:S02]  /*07d0*/  I2FP.F32.S32 R7, R8 ;  /* 0x0000000800077245 */ /* 0x000fe40000201400 */
[----:B------:R-:W-:-:S05]  /*07e0*/  SEL R5, R5, RZ, P3 ;  /* 0x000000ff05057207 */ /* 0x000fca0001800000 */
[----:B------:R-:W-:Y:S01]  /*07f0*/  FADD R5, R12, R5 ;  /* 0x000000050c057221 */ /* 0x000fe20000000000 */
[----:B--2---:R-:W-:Y:S02]  /*0800*/  SEL R11, R11, RZ, P5 ;  /* 0x000000ff0b0b7207 */ /* 0x004fe40002800000 */
[----:B------:R-:W-:Y:S02]  /*0810*/  SEL R24, R24, RZ, P0 ;  /* 0x000000ff18187207 */ /* 0x000fe40000000000 */
[----:B------:R-:W-:-:S03]  /*0820*/  SEL R14, R19, RZ, P0 ;  /* 0x000000ff130e7207 */ /* 0x000fc60000000000 */
[----:B------:R-:W-:-:S04]  /*0830*/  FADD R11, R11, R24 ;  /* 0x000000180b0b7221 */ /* 0x000fc80000000000 */
[----:B------:R-:W-:-:S04]  /*0840*/  FADD R11, R11, R14 ;  /* 0x0000000e0b0b7221 */ /* 0x000fc80000000000 */
[----:B------:R-:W-:Y:S01]  /*0850*/  FADD R10, R11, R10 ;  /* 0x0000000a0b0a7221 */ /* 0x000fe20000000000 */
[----:B------:R-:W-:Y:S02]  /*0860*/  FSETP.GT.AND P0, PT, |R2|, 8.50705917302346158658e+37, PT ;  /* 0x7e8000000200780b */ /* 0x000fe40003f04200 */
[----:B---3--:R-:W-:Y:S02]  /*0870*/  SEL R29, R29, RZ, P2 ;  /* 0x000000ff1d1d7207 */ /* 0x008fe40001000000 */
[----:B------:R-:W-:Y:S02]  /*0880*/  SEL R14, R17, RZ, P1 ;  /* 0x000000ff110e7207 */ /* 0x000fe40000800000 */
[----:B------:R-:W-:Y:S01]  /*0890*/  SEL R9, R16, RZ, P2 ;  /* 0x000000ff10097207 */ /* 0x000fe20001000000 */
[----:B------:R-:W-:Y:S01]  /*08a0*/  FADD R10, R10, R29 ;  /* 0x0000001d0a0a7221 */ /* 0x000fe20000000000 */
[----:B------:R-:W-:Y:S02]  /*08b0*/  FSETP.GT.AND P1, PT, |R7|, 8.50705917302346158658e+37, PT ;  /* 0x7e8000000700780b */ /* 0x000fe40003f24200 */
[----:B------:R-:W-:Y:S01]  /*08c0*/  FSETP.GEU.AND P5, PT, |R2|, 1.175494350822287508e-38, PT ;  /* 0x008000000200780b */ /* 0x000fe20003fae200 */
[----:B------:R-:W-:Y:S01]  /*08d0*/  FADD R9, R10, R9 ;  /* 0x000000090a097221 */ /* 0x000fe20000000000 */
[----:B-----5:R-:W-:-:S02]  /*08e0*/  SEL R22, R22, RZ, P4 ;  /* 0x000000ff16167207 */ /* 0x020fc40002000000 */
[----:B------:R-:W-:Y:S01]  /*08f0*/  FSETP.GEU.AND P4, PT, |R7|, 1.175494350822287508e-38, PT ;  /* 0x008000000700780b */ /* 0x000fe20003f8e200 */
[----:B------:R-:W-:Y:S02]  /*0900*/  FADD R9, R9, R14 ;  /* 0x0000000e09097221 */ /* 0x000fe40000000000 */
[----:B------:R-:W-:Y:S01]  /*0910*/  FADD R22, R5, R22 ;  /* 0x0000001605167221 */ /* 0x000fe20000000000 */
[----:B------:R-:W-:-:S03]  /*0920*/  @P0 FMUL R2, R2, 0.25 ;  /* 0x3e80000002020820 */ /* 0x000fc60000400000 */
[----:B------:R-:W-:Y:S01]  /*0930*/  @P1 FMUL R7, R7, 0.25 ;  /* 0x3e80000007071820 */ /* 0x000fe20000400000 */
[----:B------:R-:W-:Y:S02]  /*0940*/  SHF.R.S32.HI R11, RZ, 0x1f, R6 ;  /* 0x0000001fff0b7819 */ /* 0x000fe40000011406 */
[----:B------:R-:W-:-:S05]  /*0950*/  SEL R4, R4, RZ, P2 ;  /* 0x000000ff04047207 */ /* 0x000fca0001000000 */
[----:B------:R-:W-:Y:S02]  /*0960*/  FADD R10, R9, R4 ;  /* 0x00000004090a7221 */ /* 0x000fe40000000000 */
[----:B------:R-:W0:Y:S01]  /*0970*/  LDC.64 R4, c[0x0][0x218] ;  /* 0x00008600ff047b82 */ /* 0x000e220000000a00 */
[----:B------:R-:W-:Y:S01]  /*0980*/  SEL R3, R3, RZ, P3 ;  /* 0x000000ff03037207 */ /* 0x000fe20001800000 */
[----:B------:R-:W-:Y:S01]  /*0990*/  @!P5 FMUL R2, R2, 16777216 ;  /* 0x4b8000000202d820 */ /* 0x000fe20000400000 */
[----:B------:R-:W-:Y:S01]  /*09a0*/  @!P4 FMUL R7, R7, 16777216 ;  /* 0x4b8000000707c820 */ /* 0x000fe20000400000 */
[----:B------:R-:W-:Y:S02]  /*09b0*/  LEA.HI R12, R11, R6, RZ, 0xb ;  /* 0x000000060b0c7211 */ /* 0x000fe400078f58ff */
[----:B------:R-:W-:Y:S01]  /*09c0*/  FADD R11, R22, R3 ;  /* 0x00000003160b7221 */ /* 0x000fe20000000000 */
[----:B------:R-:W1:Y:S01]  /*09d0*/  MUFU.RCP R9, R2 ;  /* 0x0000000200097308 */ /* 0x000e620000001000 */
[----:B------:R-:W-:-:S02]  /*09e0*/  SHF.L.U32 R8, R12, 0x1, RZ ;  /* 0x000000010c087819 */ /* 0x000fc400000006ff */
[----:B------:R-:W-:-:S05]  /*09f0*/  SEL R13, R0, RZ, P2 ;  /* 0x000000ff000d7207 */ /* 0x000fca0001000000 */
[----:B------:R-:W2:Y:S01]  /*0a00*/  MUFU.RCP R3, R7 ;  /* 0x0000000700037308 */ /* 0x000ea20000001000 */
[----:B------:R-:W-:Y:S01]  /*0a10*/  SEL R20, R20, RZ, P3 ;  /* 0x000000ff14147207 */ /* 0x000fe20001800000 */
[----:B------:R-:W-:Y:S01]  /*0a20*/  FADD R0, R10, R13 ;  /* 0x0000000d0a007221 */ /* 0x000fe20000000000 */
[----:B------:R-:W-:-:S03]  /*0a30*/  LOP3.LUT R12, R12, 0xfffff800, RZ, 0xc0, !PT ;  /* 0xfffff8000c0c7812 */ /* 0x000fc600078ec0ff */
[----:B------:R-:W-:Y:S01]  /*0a40*/  FADD R20, R11, R20 ;  /* 0x000000140b147221 */ /* 0x000fe20000000000 */
[----:B------:R-:W-:Y:S01]  /*0a50*/  LOP3.LUT R11, R8, 0xfffff000, RZ, 0xc0, !PT ;  /* 0xfffff000080b7812 */ /* 0x000fe200078ec0ff */
[----:B------:R-:W-:Y:S02]  /*0a60*/  @P0 FMUL R0, R0, 0.25 ;  /* 0x3e80000000000820 */ /* 0x000fe40000400000 */
[----:B------:R-:W-:Y:S01]  /*0a70*/  @P1 FMUL R20, R20, 0.25 ;  /* 0x3e80000014141820 */ /* 0x000fe20000400000 */
[----:B------:R-:W-:Y:S01]  /*0a80*/  IADD3 R11, R11, R6, -R12 ;  /* 0x000000060b0b7210 */ /* 0x000fe20007ffe80c */
[----:B------:R-:W-:Y:S02]  /*0a90*/  @!P5 FMUL R0, R0, 16777216 ;  /* 0x4b8000000000d820 */ /* 0x000fe40000400000 */
[----:B------:R-:W-:Y:S02]  /*0aa0*/  @!P4 FMUL R20, R20, 16777216 ;  /* 0x4b8000001414c820 */ /* 0x000fe40000400000 */
[----:B0-----:R-:W-:-:S04]  /*0ab0*/  IMAD.WIDE R4, R11, 0x4, R4 ;  /* 0x000000040b047825 */ /* 0x001fc800078e0204 */
[----:B-1----:R-:W-:Y:S01]  /*0ac0*/  FMUL R2, R9, R0 ;  /* 0x0000000009027220 */ /* 0x002fe20000400000 */
[----:B--2---:R-:W-:-:S05]  /*0ad0*/  FMUL R3, R3, R20 ;  /* 0x0000001403037220 */ /* 0x004fca0000400000 */
[----:B------:R-:W-:Y:S01]  /*0ae0*/  STG.E.64 desc[UR6][R4.64], R2 ;  /* 0x0000000204007986 */ /* 0x000fe2000c101b06 */
[----:B------:R-:W-:Y:S05]  /*0af0*/  EXIT ;  /* 0x000000000000794d */ /* 0x000fea0003800000 */
.L_x_0:
[----:B------:R-:W-:-:S00]  /*0b00*/  BRA `(.L_x_0) ;  /* 0xfffffffc00fc7947 */ /* 0x000fc0000383ffff */
[----:B------:R-:W-:-:S00]  /*0b10*/  NOP ;  /* 0x0000000000007918 */ /* 0x000fc00000000000 */
        /* <DEDUP_REMOVED lines=14> */
.L_x_1:


//--------------------- .nv.constant0.triton_poi_fused_avg_pool2d_19 --------------------------
	.section	.nv.constant0.triton_poi_fused_avg_pool2d_19,"a",@progbits
	.sectionflags	@""
	.align	4
.nv.constant0.triton_poi_fused_avg_pool2d_19:
	.zero		548
